	.headerflags	@"EF_CUDA_TEXMODE_UNIFIED EF_CUDA_64BIT_ADDRESS EF_CUDA_ACCELERATORS EF_CUDA_SM90 EF_CUDA_VIRTUAL_SM(EF_CUDA_SM90)"
	.elftype	@"ET_EXEC"


//--------------------- .nv.info                  --------------------------
	.section	.nv.info,"",@"SHT_CUDA_INFO"
	.align	4


	//----- nvinfo : EIATTR_REGCOUNT
	.align		4
        /*0000*/ 	.byte	0x04, 0x2f
        /*0002*/ 	.short	(.L_3 - .L_2)
	.align		4
.L_2:
        /*0004*/ 	.word	index@(triton_poi_fused__native_batch_norm_legit_no_training_convolution_elu_0)
        /*0008*/ 	.word	0x00000016


	//----- nvinfo : EIATTR_MIN_STACK_SIZE
	.align		4
.L_3:
        /*000c*/ 	.byte	0x04, 0x12
        /*000e*/ 	.short	(.L_5 - .L_4)
	.align		4
.L_4:
        /*0010*/ 	.word	index@(triton_poi_fused__native_batch_norm_legit_no_training_convolution_elu_0)
        /*0014*/ 	.word	0x00000000


	//----- nvinfo : EIATTR_FRAME_SIZE
	.align		4
.L_5:
        /*0018*/ 	.byte	0x04, 0x11
        /*001a*/ 	.short	(.L_7 - .L_6)
	.align		4
.L_6:
        /*001c*/ 	.word	index@(triton_poi_fused__native_batch_norm_legit_no_training_convolution_elu_0)
        /*0020*/ 	.word	0x00000000


	//----- nvinfo : EIATTR_MIN_STACK_SIZE
	.align		4
.L_7:
        /*0024*/ 	.byte	0x04, 0x12
        /*0026*/ 	.short	(.L_9 - .L_8)
	.align		4
.L_8:
        /*0028*/ 	.word	index@(triton_poi_fused__native_batch_norm_legit_no_training_convolution_elu_0)
        /*002c*/ 	.word	0x00000000
.L_9:


//--------------------- .nv.info.triton_poi_fused__native_batch_norm_legit_no_training_convolution_elu_0 --------------------------
	.section	.nv.info.triton_poi_fused__native_batch_norm_legit_no_training_convolution_elu_0,"",@"SHT_CUDA_INFO"
	.sectionflags	@""
	.align	4


	//----- nvinfo : EIATTR_CUDA_API_VERSION
	.align		4
        /*0000*/ 	.byte	0x04, 0x37
        /*0002*/ 	.short	(.L_11 - .L_10)
.L_10:
        /*0004*/ 	.word	0x0000007c


	//----- nvinfo : EIATTR_KPARAM_INFO
	.align		4
.L_11:
        /*0008*/ 	.byte	0x04, 0x17
        /*000a*/ 	.short	(.L_13 - .L_12)
.L_12:
        /*000c*/ 	.word	0x00000000
        /*0010*/ 	.short	0x0007
        /*0012*/ 	.short	0x0038
        /*0014*/ 	.byte	0x00, 0xf0, 0x11, 0x00


	//----- nvinfo : EIATTR_KPARAM_INFO
	.align		4
.L_13:
        /*0018*/ 	.byte	0x04, 0x17
        /*001a*/ 	.short	(.L_15 - .L_14)
.L_14:
        /*001c*/ 	.word	0x00000000
        /*0020*/ 	.short	0x0006
        /*0022*/ 	.short	0x0030
        /*0024*/ 	.byte	0x00, 0xf4, 0x21, 0x00


	//----- nvinfo : EIATTR_KPARAM_INFO
	.align		4
.L_15:
        /*0028*/ 	.byte	0x04, 0x17
        /*002a*/ 	.short	(.L_17 - .L_16)
.L_16:
        /*002c*/ 	.word	0x00000000
        /*0030*/ 	.short	0x0005
        /*0032*/ 	.short	0x0028
        /*0034*/ 	.byte	0x00, 0xf4, 0x21, 0x00


	//----- nvinfo : EIATTR_KPARAM_INFO
	.align		4
.L_17:
        /*0038*/ 	.byte	0x04, 0x17
        /*003a*/ 	.short	(.L_19 - .L_18)
.L_18:
        /*003c*/ 	.word	0x00000000
        /*0040*/ 	.short	0x0004
        /*0042*/ 	.short	0x0020
        /*0044*/ 	.byte	0x00, 0xf4, 0x21, 0x00


	//----- nvinfo : EIATTR_KPARAM_INFO
	.align		4
.L_19:
        /*0048*/ 	.byte	0x04, 0x17
        /*004a*/ 	.short	(.L_21 - .L_20)
.L_20:
        /*004c*/ 	.word	0x00000000
        /*0050*/ 	.short	0x0003
        /*0052*/ 	.short	0x0018
        /*0054*/ 	.byte	0x00, 0xf4, 0x21, 0x00


	//----- nvinfo : EIATTR_KPARAM_INFO
	.align		4
.L_21:
        /*0058*/ 	.byte	0x04, 0x17
        /*005a*/ 	.short	(.L_23 - .L_22)
.L_22:
        /*005c*/ 	.word	0x00000000
        /*0060*/ 	.short	0x0002
        /*0062*/ 	.short	0x0010
        /*0064*/ 	.byte	0x00, 0xf4, 0x21, 0x00


	//----- nvinfo : EIATTR_KPARAM_INFO
	.align		4
.L_23:
        /*0068*/ 	.byte	0x04, 0x17
        /*006a*/ 	.short	(.L_25 - .L_24)
.L_24:
        /*006c*/ 	.word	0x00000000
        /*0070*/ 	.short	0x0001
        /*0072*/ 	.short	0x0008
        /*0074*/ 	.byte	0x00, 0xf4, 0x21, 0x00


	//----- nvinfo : EIATTR_KPARAM_INFO
	.align		4
.L_25:
        /*0078*/ 	.byte	0x04, 0x17
        /*007a*/ 	.short	(.L_27 - .L_26)
.L_26:
        /*007c*/ 	.word	0x00000000
        /*0080*/ 	.short	0x0000
        /*0082*/ 	.short	0x0000
        /*0084*/ 	.byte	0x00, 0xf4, 0x21, 0x00


	//----- nvinfo : EIATTR_SPARSE_MMA_MASK
	.align		4
.L_27:
        /*0088*/ 	.byte	0x03, 0x50
        /*008a*/ 	.short	0x0000


	//----- nvinfo : EIATTR_MAXREG_COUNT
	.align		4
        /*008c*/ 	.byte	0x03, 0x1b
        /*008e*/ 	.short	0x00ff


	//----- nvinfo : EIATTR_EXIT_INSTR_OFFSETS
	.align		4
        /*0090*/ 	.byte	0x04, 0x1c
        /*0092*/ 	.short	(.L_29 - .L_28)


	//   ....[0]....
.L_28:
        /*0094*/ 	.word	0x00000510


	//   ....[1]....
        /*0098*/ 	.word	0x00000530


	//----- nvinfo : EIATTR_REQNTID
	.align		4
.L_29:
        /*009c*/ 	.byte	0x04, 0x10
        /*009e*/ 	.short	(.L_31 - .L_30)
.L_30:
        /*00a0*/ 	.word	0x00000080
        /*00a4*/ 	.word	0x00000001
        /*00a8*/ 	.word	0x00000001


	//----- nvinfo : EIATTR_CBANK_PARAM_SIZE
	.align		4
.L_31:
        /*00ac*/ 	.byte	0x03, 0x19
        /*00ae*/ 	.short	0x003c


	//----- nvinfo : EIATTR_PARAM_CBANK
	.align		4
        /*00b0*/ 	.byte	0x04, 0x0a
        /*00b2*/ 	.short	(.L_33 - .L_32)
	.align		4
.L_32:
        /*00b4*/ 	.word	index@(.nv.constant0.triton_poi_fused__native_batch_norm_legit_no_training_convolution_elu_0)
        /*00b8*/ 	.short	0x0210
        /*00ba*/ 	.short	0x003c


	//----- nvinfo : EIATTR_SW_WAR
	.align		4
.L_33:
        /*00bc*/ 	.byte	0x04, 0x36
        /*00be*/ 	.short	(.L_35 - .L_34)
.L_34:
        /*00c0*/ 	.word	0x00000008
.L_35:


//--------------------- .nv.callgraph             --------------------------
	.section	.nv.callgraph,"",@"SHT_CUDA_CALLGRAPH"
	.align	4
	.sectionentsize	8
	.align		4
        /*0000*/ 	.word	0x00000000
	.align		4
        /*0004*/ 	.word	0xffffffff
	.align		4
        /*0008*/ 	.word	0x00000000
	.align		4
        /*000c*/ 	.word	0xfffffffe
	.align		4
        /*0010*/ 	.word	0x00000000
	.align		4
        /*0014*/ 	.word	0xfffffffd
	.align		4
        /*0018*/ 	.word	0x00000000
	.align		4
        /*001c*/ 	.word	0xfffffffc


//--------------------- .nv.constant4             --------------------------
	.section	.nv.constant4,"a",@progbits
	.align	8
	.align		8
.nv.constant4:
        /*0000*/ 	.dword	_$_str
	.align		8
        /*0008*/ 	.dword	_$_str_$_2


//--------------------- .text.triton_poi_fused__native_batch_norm_legit_no_training_convolution_elu_0 --------------------------
	.section	.text.triton_poi_fused__native_batch_norm_legit_no_training_convolution_elu_0,"ax",@progbits
	.align	128
        .global         triton_poi_fused__native_batch_norm_legit_no_training_convolution_elu_0
        .type           triton_poi_fused__native_batch_norm_legit_no_training_convolution_elu_0,@function
        .size           triton_poi_fused__native_batch_norm_legit_no_training_convolution_elu_0,(.L_x_1 - triton_poi_fused__native_batch_norm_legit_no_training_convolution_elu_0)
        .other          triton_poi_fused__native_batch_norm_legit_no_training_convolution_elu_0,@"STO_CUDA_ENTRY STV_DEFAULT"
triton_poi_fused__native_batch_norm_legit_no_training_convolution_elu_0:
.text.triton_poi_fused__native_batch_norm_legit_no_training_convolution_elu_0:
[----:B------:R-:W0:Y:S01]  /*0000*/  LDC R1, c[0x0][0x28] ;  /* 0x00000a00ff017b82 */ /* 0x000e220000000800 */
[----:B------:R-:W1:Y:S07]  /*0010*/  S2R R0, SR_TID.X ;  /* 0x0000000000007919 */ /* 0x000e6e0000002100 */
[----:B------:R-:W2:Y:S01]  /*0020*/  LDC.64 R12, c[0x0][0x230] ;  /* 0x00008c00ff0c7b82 */ /* 0x000ea20000000a00 */
[----:B------:R-:W-:Y:S01]  /*0030*/  CS2R R4, SRZ ;  /* 0x0000000000047805 */ /* 0x000fe2000001ff00 */
[----:B------:R-:W-:Y:S01]  /*0040*/  ULDC.64 UR4, c[0x0][0x208] ;  /* 0x0000820000047ab9 */ /* 0x000fe20000000a00 */
[----:B------:R-:W3:Y:S05]  /*0050*/  S2R R3, SR_CTAID.X ;  /* 0x0000000000037919 */ /* 0x000eea0000002500 */
[----:B------:R-:W4:Y:S08]  /*0060*/  LDC.64 R10, c[0x0][0x220] ;  /* 0x00008800ff0a7b82 */ /* 0x000f300000000a00 */
[----:B------:R-:W5:Y:S08]  /*0070*/  LDC.64 R14, c[0x0][0x228] ;  /* 0x00008a00ff0e7b82 */ /* 0x000f700000000a00 */
[----:B------:R-:W5:Y:S01]  /*0080*/  LDC.64 R16, c[0x0][0x238] ;  /* 0x00008e00ff107b82 */ /* 0x000f620000000a00 */
[----:B-1----:R-:W-:-:S07]  /*0090*/  LOP3.LUT R0, R0, 0x7f, RZ, 0xc0, !PT ;  /* 0x0000007f00007812 */ /* 0x002fce00078ec0ff */
[----:B------:R-:W1:Y:S01]  /*00a0*/  LDC.64 R6, c[0x0][0x240] ;  /* 0x00009000ff067b82 */ /* 0x000e620000000a00 */
[----:B---3--:R-:W-:Y:S02]  /*00b0*/  SHF.R.S32.HI R2, RZ, 0x18, R3 ;  /* 0x00000018ff027819 */ /* 0x008fe40000011403 */
[----:B------:R-:W-:Y:S02]  /*00c0*/  LEA R0, R3, R0, 0x7 ;  /* 0x0000000003007211 */ /* 0x000fe400078e38ff */
[----:B------:R-:W-:Y:S02]  /*00d0*/  SGXT R3, R2, 0x1 ;  /* 0x000000010203781a */ /* 0x000fe40000000200 */
[----:B------:R-:W-:Y:S02]  /*00e0*/  ISETP.GE.AND P0, PT, R0, 0x100, PT ;  /* 0x000001000000780c */ /* 0x000fe40003f06270 */
[----:B------:R-:W-:-:S04]  /*00f0*/  LEA.HI R3, R3, R0, RZ, 0x3 ;  /* 0x0000000003037211 */ /* 0x000fc800078f18ff */
[----:B------:R-:W-:-:S04]  /*0100*/  SHF.R.S32.HI R3, RZ, 0x3, R3 ;  /* 0x00000003ff037819 */ /* 0x000fc80000011403 */
[----:B------:R-:W-:-:S04]  /*0110*/  LEA.HI R2, R3, R3, RZ, 0x3 ;  /* 0x0000000303027211 */ /* 0x000fc800078f18ff */
[----:B------:R-:W-:-:S04]  /*0120*/  LOP3.LUT R2, R2, 0xfffffff8, RZ, 0xc0, !PT ;  /* 0xfffffff802027812 */ /* 0x000fc800078ec0ff */
[----:B------:R-:W-:Y:S02]  /*0130*/  IADD3 R19, R3, -R2, RZ ;  /* 0x8000000203137210 */ /* 0x000fe40007ffe0ff */
[----:B------:R-:W3:Y:S03]  /*0140*/  LDC.64 R2, c[0x0][0x210] ;  /* 0x00008400ff027b82 */ /* 0x000ee60000000a00 */
[----:B--2---:R-:W-:-:S05]  /*0150*/  IMAD.WIDE R12, R19, 0x4, R12 ;  /* 0x00000004130c7825 */ /* 0x004fca00078e020c */
[----:B------:R5:W2:Y:S01]  /*0160*/  @!P0 LDG.E.EL R4, desc[UR4][R12.64] ;  /* 0x000000040c048981 */ /* 0x000aa2000c2e1900 */
[----:B------:R-:W-:Y:S01]  /*0170*/  CS2R R8, SRZ ;  /* 0x0000000000087805 */ /* 0x000fe2000001ff00 */
[----:B----4-:R-:W-:-:S05]  /*0180*/  IMAD.WIDE R10, R19, 0x4, R10 ;  /* 0x00000004130a7825 */ /* 0x010fca00078e020a */
[----:B------:R4:W2:Y:S01]  /*0190*/  @!P0 LDG.E.EL R5, desc[UR4][R10.64] ;  /* 0x000000040a058981 */ /* 0x0008a2000c2e1900 */
[----:B-----5:R-:W-:-:S04]  /*01a0*/  IMAD.WIDE R12, R19, 0x4, R14 ;  /* 0x00000004130c7825 */ /* 0x020fc800078e020e */
[----:B---3--:R-:W-:Y:S01]  /*01b0*/  IMAD.WIDE R2, R0, 0x4, R2 ;  /* 0x0000000400027825 */ /* 0x008fe200078e0202 */
[----:B------:R-:W3:Y:S04]  /*01c0*/  @!P0 LDG.E.EL R9, desc[UR4][R12.64] ;  /* 0x000000040c098981 */ /* 0x000ee8000c2e1900 */
[----:B------:R-:W5:Y:S01]  /*01d0*/  @!P0 LDG.E R8, desc[UR4][R2.64] ;  /* 0x0000000402088981 */ /* 0x000f62000c1e1900 */
[----:B0-----:R-:W-:Y:S01]  /*01e0*/  IMAD.WIDE R14, R19, 0x4, R16 ;  /* 0x00000004130e7825 */ /* 0x001fe200078e0210 */
[----:B------:R-:W-:-:S03]  /*01f0*/  CS2R R16, SRZ ;  /* 0x0000000000107805 */ /* 0x000fc6000001ff00 */
[----:B-1----:R-:W-:-:S03]  /*0200*/  IMAD.WIDE R6, R19, 0x4, R6 ;  /* 0x0000000413067825 */ /* 0x002fc600078e0206 */
[----:B------:R-:W3:Y:S04]  /*0210*/  @!P0 LDG.E.EL R16, desc[UR4][R14.64] ;  /* 0x000000040e108981 */ /* 0x000ee8000c2e1900 */
[----:B------:R0:W3:Y:S01]  /*0220*/  @!P0 LDG.E.EL R17, desc[UR4][R6.64] ;  /* 0x0000000406118981 */ /* 0x0000e2000c2e1900 */
[----:B----4-:R-:W-:Y:S01]  /*0230*/  HFMA2.MMA R11, -RZ, RZ, 1.625, 0 ;  /* 0x3e800000ff0b7435 */ /* 0x010fe200000001ff */
[----:B--2---:R-:W-:-:S04]  /*0240*/  FADD R4, R4, 9.9999997473787516356e-06 ;  /* 0x3727c5ac04047421 */ /* 0x004fc80000000000 */
[----:B------:R-:W1:Y:S02]  /*0250*/  MUFU.SQRT R18, R4 ;  /* 0x0000000400127308 */ /* 0x000e640000002000 */
[C---:B-1----:R-:W-:Y:S02]  /*0260*/  FSETP.GT.AND P1, PT, R18.reuse, 8.50705917302346158658e+37, PT ;  /* 0x7e8000001200780b */ /* 0x042fe40003f24000 */
[----:B------:R-:W-:-:S11]  /*0270*/  FSETP.GEU.AND P2, PT, R18, 1.175494350822287508e-38, PT ;  /* 0x008000001200780b */ /* 0x000fd60003f4e000 */
[----:B------:R-:W-:-:S04]  /*0280*/  @P1 FMUL R18, R18, 0.25 ;  /* 0x3e80000012121820 */ /* 0x000fc80000400000 */
[----:B------:R-:W-:-:S06]  /*0290*/  @!P2 FMUL R18, R18, 16777216 ;  /* 0x4b8000001212a820 */ /* 0x000fcc0000400000 */
[----:B------:R-:W0:Y:S01]  /*02a0*/  MUFU.RCP R18, R18 ;  /* 0x0000001200127308 */ /* 0x000e220000001000 */
[----:B------:R-:W-:Y:S01]  /*02b0*/  FSEL R11, R11, 1, P1 ;  /* 0x3f8000000b0b7808 */ /* 0x000fe20000800000 */
[----:B-----5:R-:W-:-:S04]  /*02c0*/  FADD R5, R5, R8 ;  /* 0x0000000805057221 */ /* 0x020fc80000000000 */
[----:B------:R-:W-:Y:S01]  /*02d0*/  @!P2 FMUL R11, R11, 16777216 ;  /* 0x4b8000000b0ba820 */ /* 0x000fe20000400000 */
[----:B---3--:R-:W-:-:S03]  /*02e0*/  FADD R9, R5, -R9 ;  /* 0x8000000905097221 */ /* 0x008fc60000000000 */
[----:B0-----:R-:W-:-:S04]  /*02f0*/  FMUL R6, R18, R11 ;  /* 0x0000000b12067220 */ /* 0x001fc80000400000 */
[----:B------:R-:W-:-:S04]  /*0300*/  FMUL R6, R9, R6 ;  /* 0x0000000609067220 */ /* 0x000fc80000400000 */
[----:B------:R-:W-:-:S04]  /*0310*/  FFMA R16, R6, R16, R17 ;  /* 0x0000001006107223 */ /* 0x000fc80000000011 */
[----:B------:R-:W-:-:S06]  /*0320*/  FMUL R4, R16, 1.4426950216293334961 ;  /* 0x3fb8aa3b10047820 */ /* 0x000fcc0000400000 */
[----:B------:R-:W0:Y:S01]  /*0330*/  FRND R4, R4 ;  /* 0x0000000400047307 */ /* 0x000e220000201000 */
[----:B------:R-:W-:-:S05]  /*0340*/  FADD.FTZ R6, |R16|, -RZ ;  /* 0x800000ff10067221 */ /* 0x000fca0000010200 */
[----:B------:R-:W-:-:S04]  /*0350*/  FSETP.GEU.AND P1, PT, R6, 0.40999999642372131348, PT ;  /* 0x3ed1eb850600780b */ /* 0x000fc80003f2e000 */
[----:B0-----:R-:W-:Y:S02]  /*0360*/  FSEL R7, R4, RZ, P1 ;  /* 0x000000ff04077208 */ /* 0x001fe40000800000 */
[----:B------:R-:W-:-:S03]  /*0370*/  MOV R9, 0x3ab5ebe6 ;  /* 0x3ab5ebe600097802 */ /* 0x000fc60000000f00 */
[C---:B------:R-:W-:Y:S01]  /*0380*/  FFMA.FTZ R6, -R7.reuse, 0.693145751953125, R16 ;  /* 0x3f31720007067823 */ /* 0x040fe20000010110 */
[----:B------:R-:W-:-:S03]  /*0390*/  FSETP.NEU.AND P2, PT, R7, 128, PT ;  /* 0x430000000700780b */ /* 0x000fc60003f4d000 */
[C---:B------:R-:W-:Y:S01]  /*03a0*/  FFMA.FTZ R6, -R7.reuse, 1.428606765330187045e-06, R6 ;  /* 0x35bfbe8e07067823 */ /* 0x040fe20000010106 */
[----:B------:R-:W-:-:S03]  /*03b0*/  FSEL R8, R7, 127, P2 ;  /* 0x42fe000007087808 */ /* 0x000fc60001000000 */
[----:B------:R-:W-:-:S04]  /*03c0*/  FFMA.FTZ R7, R6, R9, 0.0083824126049876213074 ;  /* 0x3c09566306077423 */ /* 0x000fc80000010009 */
[C---:B------:R-:W-:Y:S01]  /*03d0*/  FFMA.FTZ R7, R6.reuse, R7, 0.041667830199003219604 ;  /* 0x3d2aabe306077423 */ /* 0x040fe20000010007 */
[----:B------:R-:W0:Y:S03]  /*03e0*/  MUFU.EX2 R9, R8 ;  /* 0x0000000800097308 */ /* 0x000e260000000800 */
[----:B------:R-:W-:-:S04]  /*03f0*/  FFMA.FTZ R7, R6, R7, 0.16666397452354431152 ;  /* 0x3e2aa9f606077423 */ /* 0x000fc80000010007 */
[----:B------:R-:W-:-:S04]  /*0400*/  FFMA.FTZ R7, R6, R7, 0.49999994039535522461 ;  /* 0x3efffffe06077423 */ /* 0x000fc80000010007 */
[----:B------:R-:W-:-:S04]  /*0410*/  FMUL R7, R6, R7 ;  /* 0x0000000706077220 */ /* 0x000fc80000400000 */
[----:B------:R-:W-:Y:S01]  /*0420*/  FFMA.FTZ R4, R6, R7, R6 ;  /* 0x0000000706047223 */ /* 0x000fe20000010006 */
[C---:B0-----:R-:W-:Y:S01]  /*0430*/  FADD R10, R9.reuse, -1 ;  /* 0xbf800000090a7421 */ /* 0x041fe20000000000 */
[----:B------:R-:W0:Y:S01]  /*0440*/  LDC.64 R6, c[0x0][0x218] ;  /* 0x00008600ff067b82 */ /* 0x000e220000000a00 */
[----:B------:R-:W-:Y:S02]  /*0450*/  FSETP.NEU.AND P1, PT, R16, RZ, PT ;  /* 0x000000ff1000720b */ /* 0x000fe40003f2d000 */
[----:B------:R-:W-:-:S04]  /*0460*/  FFMA.FTZ R4, R9, R4, R10 ;  /* 0x0000000409047223 */ /* 0x000fc8000001000a */
[----:B------:R-:W-:Y:S01]  /*0470*/  @!P2 FADD R4, R4, R4 ;  /* 0x000000040404a221 */ /* 0x000fe20000000000 */
[C---:B------:R-:W-:Y:S02]  /*0480*/  FSETP.GT.AND P2, PT, R8.reuse, 128, PT ;  /* 0x430000000800780b */ /* 0x040fe40003f44000 */
[----:B------:R-:W-:Y:S02]  /*0490*/  FSETP.GEU.AND P3, PT, R8, -25, PT ;  /* 0xc1c800000800780b */ /* 0x000fe40003f6e000 */
[----:B------:R-:W-:Y:S01]  /*04a0*/  FSEL R4, R4, +INF , !P2 ;  /* 0x7f80000004047808 */ /* 0x000fe20005000000 */
[----:B------:R1:W-:Y:S03]  /*04b0*/  @!P0 STG.E desc[UR4][R2.64], R5 ;  /* 0x0000000502008986 */ /* 0x0003e6000c101904 */
[----:B------:R-:W-:Y:S01]  /*04c0*/  FSEL R9, R4, -1, P3 ;  /* 0xbf80000004097808 */ /* 0x000fe20001800000 */
[C---:B------:R-:W-:Y:S01]  /*04d0*/  @!P1 FADD R9, R16.reuse, R16 ;  /* 0x0000001010099221 */ /* 0x040fe20000000000 */
[----:B------:R-:W-:-:S04]  /*04e0*/  FSETP.GT.AND P1, PT, R16, RZ, PT ;  /* 0x000000ff1000720b */ /* 0x000fc80003f24000 */
[----:B------:R-:W-:Y:S01]  /*04f0*/  FSEL R9, R16, R9, P1 ;  /* 0x0000000910097208 */ /* 0x000fe20000800000 */
[----:B0-----:R-:W-:Y:S01]  /*0500*/  IMAD.WIDE R6, R0, 0x4, R6 ;  /* 0x0000000400067825 */ /* 0x001fe200078e0206 */
[----:B-1----:R-:W-:Y:S07]  /*0510*/  @P0 EXIT ;  /* 0x000000000000094d */ /* 0x002fee0003800000 */
[----:B------:R-:W-:Y:S01]  /*0520*/  STG.E desc[UR4][R6.64], R9 ;  /* 0x0000000906007986 */ /* 0x000fe2000c101904 */
[----:B------:R-:W-:Y:S05]  /*0530*/  EXIT ;  /* 0x000000000000794d */ /* 0x000fea0003800000 */
.L_x_0:
[----:B------:R-:W-:-:S00]  /*0540*/  BRA `(.L_x_0) ;  /* 0xfffffffc00fc7947 */ /* 0x000fc0000383ffff */
[----:B------:R-:W-:-:S00]  /*0550*/  NOP ;  /* 0x0000000000007918 */ /* 0x000fc00000000000 */
        /* <DEDUP_REMOVED lines=10> */
.L_x_1:


//--------------------- .nv.global.init           --------------------------
	.section	.nv.global.init,"aw",@progbits
.nv.global.init:
	.type		_$_str,@object
	.size		_$_str,(_$_str_$_2 - _$_str)
_$_str:
        /*0000*/ 	.byte	0x5f, 0x5f, 0x43, 0x55, 0x44, 0x41, 0x5f, 0x46, 0x54, 0x5a, 0x00
	.type		_$_str_$_2,@object
	.size		_$_str_$_2,(.L_1 - _$_str_$_2)
_$_str_$_2:
        /*000b*/ 	.byte	0x5f, 0x5f, 0x43, 0x55, 0x44, 0x41, 0x5f, 0x50, 0x52, 0x45, 0x43, 0x5f, 0x53, 0x51, 0x52, 0x54
        /*001b*/ 	.byte	0x00
.L_1:


//--------------------- .nv.constant0.triton_poi_fused__native_batch_norm_legit_no_training_convolution_elu_0 --------------------------
	.section	.nv.constant0.triton_poi_fused__native_batch_norm_legit_no_training_convolution_elu_0,"a",@progbits
	.sectionflags	@""
	.align	4
.nv.constant0.triton_poi_fused__native_batch_norm_legit_no_training_convolution_elu_0:
	.zero		588
